	.headerflags	@"EF_CUDA_TEXMODE_UNIFIED EF_CUDA_64BIT_ADDRESS EF_CUDA_ACCELERATORS EF_CUDA_SM90 EF_CUDA_VIRTUAL_SM(EF_CUDA_SM90)"
	.elftype	@"ET_EXEC"


//--------------------- .nv.info                  --------------------------
	.section	.nv.info,"",@"SHT_CUDA_INFO"
	.align	4


	//----- nvinfo : EIATTR_REGCOUNT
	.align		4
        /*0000*/ 	.byte	0x04, 0x2f
        /*0002*/ 	.short	(.L_1 - .L_0)
	.align		4
.L_0:
        /*0004*/ 	.word	index@(triton_poi_fused_cat_25)
        /*0008*/ 	.word	0x0000000e


	//----- nvinfo : EIATTR_MIN_STACK_SIZE
	.align		4
.L_1:
        /*000c*/ 	.byte	0x04, 0x12
        /*000e*/ 	.short	(.L_3 - .L_2)
	.align		4
.L_2:
        /*0010*/ 	.word	index@(triton_poi_fused_cat_25)
        /*0014*/ 	.word	0x00000000


	//----- nvinfo : EIATTR_FRAME_SIZE
	.align		4
.L_3:
        /*0018*/ 	.byte	0x04, 0x11
        /*001a*/ 	.short	(.L_5 - .L_4)
	.align		4
.L_4:
        /*001c*/ 	.word	index@(triton_poi_fused_cat_25)
        /*0020*/ 	.word	0x00000000


	//----- nvinfo : EIATTR_MIN_STACK_SIZE
	.align		4
.L_5:
        /*0024*/ 	.byte	0x04, 0x12
        /*0026*/ 	.short	(.L_7 - .L_6)
	.align		4
.L_6:
        /*0028*/ 	.word	index@(triton_poi_fused_cat_25)
        /*002c*/ 	.word	0x00000000
.L_7:


//--------------------- .nv.info.triton_poi_fused_cat_25 --------------------------
	.section	.nv.info.triton_poi_fused_cat_25,"",@"SHT_CUDA_INFO"
	.sectionflags	@""
	.align	4


	//----- nvinfo : EIATTR_CUDA_API_VERSION
	.align		4
        /*0000*/ 	.byte	0x04, 0x37
        /*0002*/ 	.short	(.L_9 - .L_8)
.L_8:
        /*0004*/ 	.word	0x0000007c


	//----- nvinfo : EIATTR_KPARAM_INFO
	.align		4
.L_9:
        /*0008*/ 	.byte	0x04, 0x17
        /*000a*/ 	.short	(.L_11 - .L_10)
.L_10:
        /*000c*/ 	.word	0x00000000
        /*0010*/ 	.short	0x0003
        /*0012*/ 	.short	0x0018
        /*0014*/ 	.byte	0x00, 0xf0, 0x11, 0x00


	//----- nvinfo : EIATTR_KPARAM_INFO
	.align		4
.L_11:
        /*0018*/ 	.byte	0x04, 0x17
        /*001a*/ 	.short	(.L_13 - .L_12)
.L_12:
        /*001c*/ 	.word	0x00000000
        /*0020*/ 	.short	0x0002
        /*0022*/ 	.short	0x0010
        /*0024*/ 	.byte	0x00, 0xf4, 0x21, 0x00


	//----- nvinfo : EIATTR_KPARAM_INFO
	.align		4
.L_13:
        /*0028*/ 	.byte	0x04, 0x17
        /*002a*/ 	.short	(.L_15 - .L_14)
.L_14:
        /*002c*/ 	.word	0x00000000
        /*0030*/ 	.short	0x0001
        /*0032*/ 	.short	0x0008
        /*0034*/ 	.byte	0x00, 0xf4, 0x21, 0x00


	//----- nvinfo : EIATTR_KPARAM_INFO
	.align		4
.L_15:
        /*0038*/ 	.byte	0x04, 0x17
        /*003a*/ 	.short	(.L_17 - .L_16)
.L_16:
        /*003c*/ 	.word	0x00000000
        /*0040*/ 	.short	0x0000
        /*0042*/ 	.short	0x0000
        /*0044*/ 	.byte	0x00, 0xf4, 0x21, 0x00


	//----- nvinfo : EIATTR_SPARSE_MMA_MASK
	.align		4
.L_17:
        /*0048*/ 	.byte	0x03, 0x50
        /*004a*/ 	.short	0x0000


	//----- nvinfo : EIATTR_MAXREG_COUNT
	.align		4
        /*004c*/ 	.byte	0x03, 0x1b
        /*004e*/ 	.short	0x00ff


	//----- nvinfo : EIATTR_EXIT_INSTR_OFFSETS
	.align		4
        /*0050*/ 	.byte	0x04, 0x1c
        /*0052*/ 	.short	(.L_19 - .L_18)


	//   ....[0]....
.L_18:
        /*0054*/ 	.word	0x000002d0


	//----- nvinfo : EIATTR_REQNTID
	.align		4
.L_19:
        /*0058*/ 	.byte	0x04, 0x10
        /*005a*/ 	.short	(.L_21 - .L_20)
.L_20:
        /*005c*/ 	.word	0x00000080
        /*0060*/ 	.word	0x00000001
        /*0064*/ 	.word	0x00000001


	//----- nvinfo : EIATTR_CBANK_PARAM_SIZE
	.align		4
.L_21:
        /*0068*/ 	.byte	0x03, 0x19
        /*006a*/ 	.short	0x001c


	//----- nvinfo : EIATTR_PARAM_CBANK
	.align		4
        /*006c*/ 	.byte	0x04, 0x0a
        /*006e*/ 	.short	(.L_23 - .L_22)
	.align		4
.L_22:
        /*0070*/ 	.word	index@(.nv.constant0.triton_poi_fused_cat_25)
        /*0074*/ 	.short	0x0210
        /*0076*/ 	.short	0x001c


	//----- nvinfo : EIATTR_SW_WAR
	.align		4
.L_23:
        /*0078*/ 	.byte	0x04, 0x36
        /*007a*/ 	.short	(.L_25 - .L_24)
.L_24:
        /*007c*/ 	.word	0x00000008
.L_25:


//--------------------- .nv.callgraph             --------------------------
	.section	.nv.callgraph,"",@"SHT_CUDA_CALLGRAPH"
	.align	4
	.sectionentsize	8
	.align		4
        /*0000*/ 	.word	0x00000000
	.align		4
        /*0004*/ 	.word	0xffffffff
	.align		4
        /*0008*/ 	.word	0x00000000
	.align		4
        /*000c*/ 	.word	0xfffffffe
	.align		4
        /*0010*/ 	.word	0x00000000
	.align		4
        /*0014*/ 	.word	0xfffffffd
	.align		4
        /*0018*/ 	.word	0x00000000
	.align		4
        /*001c*/ 	.word	0xfffffffc


//--------------------- .text.triton_poi_fused_cat_25 --------------------------
	.section	.text.triton_poi_fused_cat_25,"ax",@progbits
	.align	128
        .global         triton_poi_fused_cat_25
        .type           triton_poi_fused_cat_25,@function
        .size           triton_poi_fused_cat_25,(.L_x_1 - triton_poi_fused_cat_25)
        .other          triton_poi_fused_cat_25,@"STO_CUDA_ENTRY STV_DEFAULT"
triton_poi_fused_cat_25:
.text.triton_poi_fused_cat_25:
[----:B------:R-:W-:Y:S01]  /*0000*/  LDC R1, c[0x0][0x28] ;  /* 0x00000a00ff017b82 */ /* 0x000fe20000000800 */
[----:B------:R-:W1:Y:S01]  /*0010*/  S2R R0, SR_TID.X ;  /* 0x0000000000007919 */ /* 0x000e620000002100 */
[----:B------:R-:W-:Y:S01]  /*0020*/  ULDC.64 UR4, c[0x0][0x218] ;  /* 0x0000860000047ab9 */ /* 0x000fe20000000a00 */
[----:B------:R-:W2:Y:S01]  /*0030*/  S2R R3, SR_CTAID.X ;  /* 0x0000000000037919 */ /* 0x000ea20000002500 */
[----:B-1----:R-:W-:-:S05]  /*0040*/  IMAD.SHL.U32 R0, R0, 0x2, RZ ;  /* 0x0000000200007824 */ /* 0x002fca00078e00ff */
[----:B------:R-:W-:-:S05]  /*0050*/  LOP3.LUT R0, R0, 0xfe, RZ, 0xc0, !PT ;  /* 0x000000fe00007812 */ /* 0x000fca00078ec0ff */
[----:B--2---:R-:W-:Y:S02]  /*0060*/  IMAD R0, R3, 0x100, R0 ;  /* 0x0000010003007824 */ /* 0x004fe400078e0200 */
[----:B------:R-:W1:Y:S03]  /*0070*/  LDC.64 R2, c[0x0][0x210] ;  /* 0x00008400ff027b82 */ /* 0x000e660000000a00 */
[----:B------:R-:W-:-:S04]  /*0080*/  SHF.R.S32.HI R5, RZ, 0x1f, R0 ;  /* 0x0000001fff057819 */ /* 0x000fc80000011400 */
[CC--:B------:R-:W-:Y:S02]  /*0090*/  LEA.HI R4, R5.reuse, R0.reuse, RZ, 0x6 ;  /* 0x0000000005047211 */ /* 0x0c0fe400078f30ff */
[----:B------:R-:W-:Y:S02]  /*00a0*/  LEA.HI R8, R5, R0, RZ, 0xe ;  /* 0x0000000005087211 */ /* 0x000fe400078f70ff */
[--C-:B------:R-:W-:Y:S02]  /*00b0*/  SHF.R.S32.HI R6, RZ, 0x6, R4.reuse ;  /* 0x00000006ff067819 */ /* 0x100fe40000011404 */
[----:B------:R-:W-:Y:S02]  /*00c0*/  SHF.R.S32.HI R7, RZ, 0x1f, R4 ;  /* 0x0000001fff077819 */ /* 0x000fe40000011404 */
[----:B------:R-:W-:Y:S02]  /*00d0*/  LOP3.LUT R5, R4, 0xffffffc0, RZ, 0xc0, !PT ;  /* 0xffffffc004057812 */ /* 0x000fe400078ec0ff */
[----:B------:R-:W-:-:S02]  /*00e0*/  LEA.HI R7, R7, R6, RZ, 0x8 ;  /* 0x0000000607077211 */ /* 0x000fc400078f40ff */
[----:B------:R-:W-:Y:S01]  /*00f0*/  SHF.R.S32.HI R9, RZ, 0xe, R8 ;  /* 0x0000000eff097819 */ /* 0x000fe20000011408 */
[----:B------:R-:W-:Y:S01]  /*0100*/  IMAD.IADD R5, R0, 0x1, -R5 ;  /* 0x0000000100057824 */ /* 0x000fe200078e0a05 */
[----:B------:R-:W-:-:S03]  /*0110*/  LOP3.LUT R7, R7, 0xffffff00, RZ, 0xc0, !PT ;  /* 0xffffff0007077812 */ /* 0x000fc600078ec0ff */
[----:B------:R-:W-:Y:S01]  /*0120*/  IMAD.SHL.U32 R4, R9, 0x2000, RZ ;  /* 0x0000200009047824 */ /* 0x000fe200078e00ff */
[----:B------:R-:W-:Y:S01]  /*0130*/  LOP3.LUT R9, R8, 0xffffc000, RZ, 0xc0, !PT ;  /* 0xffffc00008097812 */ /* 0x000fe200078ec0ff */
[----:B------:R-:W-:Y:S01]  /*0140*/  IMAD.IADD R7, R6, 0x1, -R7 ;  /* 0x0000000106077824 */ /* 0x000fe200078e0a07 */
[----:B------:R-:W-:Y:S02]  /*0150*/  SHF.R.S32.HI R8, RZ, 0x1f, R5 ;  /* 0x0000001fff087819 */ /* 0x000fe40000011405 */
[--C-:B------:R-:W-:Y:S01]  /*0160*/  SHF.R.S32.HI R11, RZ, 0x1f, R4.reuse ;  /* 0x0000001fff0b7819 */ /* 0x100fe20000011404 */
[C---:B------:R-:W-:Y:S01]  /*0170*/  IMAD.SHL.U32 R6, R7.reuse, 0x40, RZ ;  /* 0x0000004007067824 */ /* 0x040fe200078e00ff */
[----:B------:R-:W-:Y:S02]  /*0180*/  ISETP.GE.AND P1, PT, R7, 0x80, PT ;  /* 0x000000800700780c */ /* 0x000fe40003f26270 */
[----:B------:R-:W-:Y:S02]  /*0190*/  IADD3 R9, R4, R0, -R9 ;  /* 0x0000000004097210 */ /* 0x000fe40007ffe809 */
[----:B------:R-:W-:-:S02]  /*01a0*/  IADD3 R5, P2, P3, R6, R5, R4 ;  /* 0x0000000506057210 */ /* 0x000fc40007b5e004 */
[----:B------:R-:W-:Y:S01]  /*01b0*/  SHF.R.S32.HI R6, RZ, 0x1f, R6 ;  /* 0x0000001fff067819 */ /* 0x000fe20000011406 */
[----:B-1----:R-:W-:Y:S01]  /*01c0*/  IMAD.WIDE R2, R9, 0x4, R2 ;  /* 0x0000000409027825 */ /* 0x002fe200078e0202 */
[----:B------:R-:W-:Y:S02]  /*01d0*/  ISETP.GT.AND P0, PT, R7, 0x7f, PT ;  /* 0x0000007f0700780c */ /* 0x000fe40003f04270 */
[----:B------:R-:W-:Y:S02]  /*01e0*/  IADD3.X R4, R6, R8, R11, P2, P3 ;  /* 0x0000000806047210 */ /* 0x000fe400017e640b */
[----:B------:R-:W-:Y:S02]  /*01f0*/  CS2R R8, SRZ ;  /* 0x0000000000087805 */ /* 0x000fe4000001ff00 */
[----:B------:R-:W-:Y:S02]  /*0200*/  LEA R6, P2, R5, UR4, 0x2 ;  /* 0x0000000405067c11 */ /* 0x000fe4000f8410ff */
[----:B------:R-:W-:-:S02]  /*0210*/  CS2R R10, SRZ ;  /* 0x00000000000a7805 */ /* 0x000fc4000001ff00 */
[----:B------:R-:W-:Y:S01]  /*0220*/  LEA.HI.X R7, R5, UR5, R4, 0x2, P2 ;  /* 0x0000000505077c11 */ /* 0x000fe200090f1404 */
[----:B------:R-:W-:Y:S01]  /*0230*/  ULDC.64 UR4, c[0x0][0x208] ;  /* 0x0000820000047ab9 */ /* 0x000fe20000000a00 */
[----:B------:R-:W1:Y:S01]  /*0240*/  LDC.64 R4, c[0x0][0x220] ;  /* 0x00008800ff047b82 */ /* 0x000e620000000a00 */
[----:B------:R-:W2:Y:S04]  /*0250*/  @!P1 LDG.E.64 R8, desc[UR4][R2.64] ;  /* 0x0000000402089981 */ /* 0x000ea8000c1e1b00 */
[----:B------:R-:W3:Y:S01]  /*0260*/  @P0 LDG.E.64 R10, desc[UR4][R6.64+-0x8000] ;  /* 0xff800004060a0981 */ /* 0x000ee2000c1e1b00 */
[----:B-1----:R-:W-:Y:S01]  /*0270*/  IMAD.WIDE R4, R0, 0x4, R4 ;  /* 0x0000000400047825 */ /* 0x002fe200078e0204 */
[----:B--2---:R-:W-:Y:S02]  /*0280*/  SEL R8, R8, RZ, !P1 ;  /* 0x000000ff08087207 */ /* 0x004fe40004800000 */
[----:B------:R-:W-:-:S02]  /*0290*/  SEL R9, R9, RZ, !P1 ;  /* 0x000000ff09097207 */ /* 0x000fc40004800000 */
[----:B---3--:R-:W-:Y:S02]  /*02a0*/  @P1 SEL R8, R10, RZ, P0 ;  /* 0x000000ff0a081207 */ /* 0x008fe40000000000 */
[----:B------:R-:W-:-:S05]  /*02b0*/  @P1 SEL R9, R11, RZ, P0 ;  /* 0x000000ff0b091207 */ /* 0x000fca0000000000 */
[----:B------:R-:W-:Y:S01]  /*02c0*/  STG.E.64 desc[UR4][R4.64], R8 ;  /* 0x0000000804007986 */ /* 0x000fe2000c101b04 */
[----:B------:R-:W-:Y:S05]  /*02d0*/  EXIT ;  /* 0x000000000000794d */ /* 0x000fea0003800000 */
.L_x_0:
[----:B------:R-:W-:-:S00]  /*02e0*/  BRA `(.L_x_0) ;  /* 0xfffffffc00fc7947 */ /* 0x000fc0000383ffff */
[----:B------:R-:W-:-:S00]  /*02f0*/  NOP ;  /* 0x0000000000007918 */ /* 0x000fc00000000000 */
        /* <DEDUP_REMOVED lines=8> */
.L_x_1:


//--------------------- .nv.constant0.triton_poi_fused_cat_25 --------------------------
	.section	.nv.constant0.triton_poi_fused_cat_25,"a",@progbits
	.sectionflags	@""
	.align	4
.nv.constant0.triton_poi_fused_cat_25:
	.zero		556
